//
// Generated by NVIDIA NVVM Compiler
//
// Compiler Build ID: CL-36424714
// Cuda compilation tools, release 13.0, V13.0.88
// Based on NVVM 20.0.0
//

.version 9.0
.target sm_100
.address_size 64

	// .globl	floyd_warshall_kernel

.visible .entry floyd_warshall_kernel(
	.param .u64 .ptr .align 1 floyd_warshall_kernel_param_0,
	.param .u32 floyd_warshall_kernel_param_1,
	.param .u32 floyd_warshall_kernel_param_2
)
{
	.reg .pred 	%p<3>;
	.reg .b32 	%r<20>;
	.reg .b64 	%rd<9>;

	ld.param.u64 	%rd2, [floyd_warshall_kernel_param_0];
	ld.param.u32 	%r4, [floyd_warshall_kernel_param_1];
	ld.param.u32 	%r5, [floyd_warshall_kernel_param_2];
	mov.u32 	%r6, %ctaid.y;
	mov.u32 	%r7, %ntid.y;
	mov.u32 	%r8, %tid.y;
	mad.lo.s32 	%r1, %r6, %r7, %r8;
	mov.u32 	%r9, %ctaid.x;
	mov.u32 	%r10, %ntid.x;
	mov.u32 	%r11, %tid.x;
	mad.lo.s32 	%r2, %r9, %r10, %r11;
	max.s32 	%r12, %r1, %r2;
	setp.ge.s32 	%p1, %r12, %r5;
	@%p1 bra 	$L__BB0_3;
	cvta.to.global.u64 	%rd3, %rd2;
	mul.lo.s32 	%r13, %r5, %r1;
	add.s32 	%r14, %r13, %r2;
	add.s32 	%r15, %r13, %r4;
	mad.lo.s32 	%r16, %r5, %r4, %r2;
	mul.wide.s32 	%rd4, %r15, 4;
	add.s64 	%rd5, %rd3, %rd4;
	ld.global.u32 	%r17, [%rd5];
	mul.wide.s32 	%rd6, %r16, 4;
	add.s64 	%rd7, %rd3, %rd6;
	ld.global.u32 	%r18, [%rd7];
	add.s32 	%r3, %r18, %r17;
	mul.wide.s32 	%rd8, %r14, 4;
	add.s64 	%rd1, %rd3, %rd8;
	ld.global.u32 	%r19, [%rd1];
	setp.ge.s32 	%p2, %r3, %r19;
	@%p2 bra 	$L__BB0_3;
	st.global.u32 	[%rd1], %r3;
$L__BB0_3:
	ret;

}


// ===== COMPILED SASS (sm_100) =====

	.target	sm_100

	.elftype	@"ET_EXEC"


//--------------------- .note.nv.tkinfo           --------------------------
	.section	.note.nv.tkinfo,"",@"SHT_NOTE"
	.sectionflags	@"SHF_NOTE_NV_TKINFO"
	.tkinfo
        /*0018*/ 	.word	0x00000002
        /*0030*/ 	.string	""
        /*0030*/ 	.string	"ptxas"
        /*0030*/ 	.string	"Cuda compilation tools, release 13.0, V13.0.88"
        /*0030*/ 	.string	"Build cuda_13.0.r13.0/compiler.36424714_0"
        /*0030*/ 	.string	"-arch sm_100 -m 64 "



//--------------------- .note.nv.cuinfo           --------------------------
	.section	.note.nv.cuinfo,"",@"SHT_NOTE"
	.sectionflags	@"SHF_NOTE_NV_CUINFO"
        /*0018*/ 	.short	0x0002
        /*001a*/ 	.short	0x0064
        /*001c*/ 	.short	0x0082
	.zero		2


//--------------------- .nv.info                  --------------------------
	.section	.nv.info,"",@"SHT_CUDA_INFO"
	.align	4


	//----- nvinfo : EIATTR_REGCOUNT
	.align		4
        /*0000*/ 	.byte	0x04, 0x2f
        /*0002*/ 	.short	(.L_1 - .L_0)
	.align		4
.L_0:
        /*0004*/ 	.word	index@(floyd_warshall_kernel)
        /*0008*/ 	.word	0x0000000e


	//----- nvinfo : EIATTR_FRAME_SIZE
	.align		4
.L_1:
        /*000c*/ 	.byte	0x04, 0x11
        /*000e*/ 	.short	(.L_3 - .L_2)
	.align		4
.L_2:
        /*0010*/ 	.word	index@(floyd_warshall_kernel)
        /*0014*/ 	.word	0x00000000


	//----- nvinfo : EIATTR_MIN_STACK_SIZE
	.align		4
.L_3:
        /*0018*/ 	.byte	0x04, 0x12
        /*001a*/ 	.short	(.L_5 - .L_4)
	.align		4
.L_4:
        /*001c*/ 	.word	index@(floyd_warshall_kernel)
        /*0020*/ 	.word	0x00000000
.L_5:


//--------------------- .nv.compat                --------------------------
	.section	.nv.compat,"",@"SHT_CUDA_COMPAT_INFO"
	.align	4
        /*0000*/ 	.byte	0x02, 0x09, 0x00, 0x00, 0x02, 0x02, 0x01, 0x00, 0x02, 0x05, 0x05, 0x00, 0x03, 0x07, 0x01, 0x01
        /*0010*/ 	.byte	0x02, 0x03, 0x00, 0x00, 0x02, 0x06, 0x01, 0x00, 0x04, 0x0b, 0x08, 0x00, 0x09, 0x00, 0x00, 0x00
        /*0020*/ 	.byte	0x00, 0x00, 0x00, 0x00


//--------------------- .nv.info.floyd_warshall_kernel --------------------------
	.section	.nv.info.floyd_warshall_kernel,"",@"SHT_CUDA_INFO"
	.sectionflags	@""
	.align	4


	//----- nvinfo : EIATTR_CUDA_API_VERSION
	.align		4
        /*0000*/ 	.byte	0x04, 0x37
        /*0002*/ 	.short	(.L_7 - .L_6)
.L_6:
        /*0004*/ 	.word	0x00000082


	//----- nvinfo : EIATTR_KPARAM_INFO
	.align		4
.L_7:
        /*0008*/ 	.byte	0x04, 0x17
        /*000a*/ 	.short	(.L_9 - .L_8)
.L_8:
        /*000c*/ 	.word	0x00000000
        /*0010*/ 	.short	0x0002
        /*0012*/ 	.short	0x000c
        /*0014*/ 	.byte	0x00, 0xf0, 0x11, 0x00


	//----- nvinfo : EIATTR_KPARAM_INFO
	.align		4
.L_9:
        /*0018*/ 	.byte	0x04, 0x17
        /*001a*/ 	.short	(.L_11 - .L_10)
.L_10:
        /*001c*/ 	.word	0x00000000
        /*0020*/ 	.short	0x0001
        /*0022*/ 	.short	0x0008
        /*0024*/ 	.byte	0x00, 0xf0, 0x11, 0x00


	//----- nvinfo : EIATTR_KPARAM_INFO
	.align		4
.L_11:
        /*0028*/ 	.byte	0x04, 0x17
        /*002a*/ 	.short	(.L_13 - .L_12)
.L_12:
        /*002c*/ 	.word	0x00000000
        /*0030*/ 	.short	0x0000
        /*0032*/ 	.short	0x0000
        /*0034*/ 	.byte	0x00, 0xf5, 0x21, 0x00


	//----- nvinfo : EIATTR_SPARSE_MMA_MASK
	.align		4
.L_13:
        /*0038*/ 	.byte	0x03, 0x50
        /*003a*/ 	.short	0x0000


	//----- nvinfo : EIATTR_MAXREG_COUNT
	.align		4
        /*003c*/ 	.byte	0x03, 0x1b
        /*003e*/ 	.short	0x00ff


	//----- nvinfo : EIATTR_MERCURY_ISA_VERSION
	.align		4
        /*0040*/ 	.byte	0x03, 0x5f
        /*0042*/ 	.short	0x0101


	//----- nvinfo : EIATTR_VRC_CTA_INIT_COUNT
	.align		4
        /*0044*/ 	.byte	0x02, 0x4a
	.zero		1
	.zero		1


	//----- nvinfo : EIATTR_EXIT_INSTR_OFFSETS
	.align		4
        /*0048*/ 	.byte	0x04, 0x1c
        /*004a*/ 	.short	(.L_15 - .L_14)


	//   ....[0]....
.L_14:
        /*004c*/ 	.word	0x000000c0


	//   ....[1]....
        /*0050*/ 	.word	0x000001b0


	//   ....[2]....
        /*0054*/ 	.word	0x000001d0


	//----- nvinfo : EIATTR_CBANK_PARAM_SIZE
	.align		4
.L_15:
        /*0058*/ 	.byte	0x03, 0x19
        /*005a*/ 	.short	0x0010


	//----- nvinfo : EIATTR_PARAM_CBANK
	.align		4
        /*005c*/ 	.byte	0x04, 0x0a
        /*005e*/ 	.short	(.L_17 - .L_16)
	.align		4
.L_16:
        /*0060*/ 	.word	index@(.nv.constant0.floyd_warshall_kernel)
        /*0064*/ 	.short	0x0380
        /*0066*/ 	.short	0x0010


	//----- nvinfo : EIATTR_SW_WAR
	.align		4
.L_17:
        /*0068*/ 	.byte	0x04, 0x36
        /*006a*/ 	.short	(.L_19 - .L_18)
.L_18:
        /*006c*/ 	.word	0x00000008
.L_19:


//--------------------- .nv.callgraph             --------------------------
	.section	.nv.callgraph,"",@"SHT_CUDA_CALLGRAPH"
	.align	4
	.sectionentsize	8
	.align		4
        /*0000*/ 	.word	0x00000000
	.align		4
        /*0004*/ 	.word	0xffffffff
	.align		4
        /*0008*/ 	.word	0x00000000
	.align		4
        /*000c*/ 	.word	0xfffffffe
	.align		4
        /*0010*/ 	.word	0x00000000
	.align		4
        /*0014*/ 	.word	0xfffffffd
	.align		4
        /*0018*/ 	.word	0x00000000
	.align		4
        /*001c*/ 	.word	0xfffffffc


//--------------------- .text.floyd_warshall_kernel --------------------------
	.section	.text.floyd_warshall_kernel,"ax",@progbits
	.align	128
        .global         floyd_warshall_kernel
        .type           floyd_warshall_kernel,@function
        .size           floyd_warshall_kernel,(.L_x_1 - floyd_warshall_kernel)
        .other          floyd_warshall_kernel,@"STO_CUDA_ENTRY STV_DEFAULT"
floyd_warshall_kernel:
.text.floyd_warshall_kernel:
[----:B------:R-:W-:Y:S01]  /*0000*/  LDC R1, c[0x0][0x37c] ;  /* 0x0000df00ff017b82 */ /* 0x000fe20000000800 */
[----:B------:R-:W0:Y:S07]  /*0010*/  S2R R3, SR_TID.Y ;  /* 0x0000000000037919 */ /* 0x000e2e0000002200 */
[----:B------:R-:W0:Y:S01]  /*0020*/  S2UR UR4, SR_CTAID.Y ;  /* 0x00000000000479c3 */ /* 0x000e220000002600 */
[----:B------:R-:W1:Y:S01]  /*0030*/  LDCU UR6, c[0x0][0x38c] ;  /* 0x00007180ff0677ac */ /* 0x000e620008000800 */
[----:B------:R-:W2:Y:S06]  /*0040*/  S2R R5, SR_TID.X ;  /* 0x0000000000057919 */ /* 0x000eac0000002100 */
[----:B------:R-:W0:Y:S08]  /*0050*/  LDC R0, c[0x0][0x364] ;  /* 0x0000d900ff007b82 */ /* 0x000e300000000800 */
[----:B------:R-:W2:Y:S08]  /*0060*/  S2UR UR5, SR_CTAID.X ;  /* 0x00000000000579c3 */ /* 0x000eb00000002500 */
[----:B------:R-:W2:Y:S01]  /*0070*/  LDC R2, c[0x0][0x360] ;  /* 0x0000d800ff027b82 */ /* 0x000ea20000000800 */
[----:B0-----:R-:W-:-:S02]  /*0080*/  IMAD R0, R0, UR4, R3 ;  /* 0x0000000400007c24 */ /* 0x001fc4000f8e0203 */
[----:B--2---:R-:W-:-:S05]  /*0090*/  IMAD R3, R2, UR5, R5 ;  /* 0x0000000502037c24 */ /* 0x004fca000f8e0205 */
[----:B------:R-:W-:-:S04]  /*00a0*/  VIMNMX R2, PT, PT, R0, R3, !PT ;  /* 0x0000000300027248 */ /* 0x000fc80007fe0100 */
[----:B-1----:R-:W-:-:S13]  /*00b0*/  ISETP.GE.AND P0, PT, R2, UR6, PT ;  /* 0x0000000602007c0c */ /* 0x002fda000bf06270 */
[----:B------:R-:W-:Y:S05]  /*00c0*/  @P0 EXIT ;  /* 0x000000000000094d */ /* 0x000fea0003800000 */
[----:B------:R-:W0:Y:S01]  /*00d0*/  LDC R11, c[0x0][0x388] ;  /* 0x0000e200ff0b7b82 */ /* 0x000e220000000800 */
[----:B------:R-:W1:Y:S01]  /*00e0*/  LDCU.64 UR4, c[0x0][0x358] ;  /* 0x00006b00ff0477ac */ /* 0x000e620008000a00 */
[----:B------:R-:W-:-:S06]  /*00f0*/  IMAD R9, R0, UR6, R3 ;  /* 0x0000000600097c24 */ /* 0x000fcc000f8e0203 */
[----:B------:R-:W2:Y:S01]  /*0100*/  LDC.64 R6, c[0x0][0x380] ;  /* 0x0000e000ff067b82 */ /* 0x000ea20000000a00 */
[----:B0-----:R-:W-:Y:S02]  /*0110*/  IMAD R5, R0, UR6, R11 ;  /* 0x0000000600057c24 */ /* 0x001fe4000f8e020b */
[----:B------:R-:W-:Y:S02]  /*0120*/  IMAD R11, R11, UR6, R3 ;  /* 0x000000060b0b7c24 */ /* 0x000fe4000f8e0203 */
[----:B--2---:R-:W-:-:S04]  /*0130*/  IMAD.WIDE R2, R5, 0x4, R6 ;  /* 0x0000000405027825 */ /* 0x004fc800078e0206 */
[--C-:B------:R-:W-:Y:S02]  /*0140*/  IMAD.WIDE R4, R11, 0x4, R6.reuse ;  /* 0x000000040b047825 */ /* 0x100fe400078e0206 */
[----:B-1----:R-:W2:Y:S02]  /*0150*/  LDG.E R2, desc[UR4][R2.64] ;  /* 0x0000000402027981 */ /* 0x002ea4000c1e1900 */
[----:B------:R-:W-:Y:S02]  /*0160*/  IMAD.WIDE R6, R9, 0x4, R6 ;  /* 0x0000000409067825 */ /* 0x000fe400078e0206 */
[----:B------:R-:W2:Y:S04]  /*0170*/  LDG.E R5, desc[UR4][R4.64] ;  /* 0x0000000404057981 */ /* 0x000ea8000c1e1900 */
[----:B------:R-:W3:Y:S01]  /*0180*/  LDG.E R0, desc[UR4][R6.64] ;  /* 0x0000000406007981 */ /* 0x000ee2000c1e1900 */
[----:B--2---:R-:W-:-:S04]  /*0190*/  IADD3 R9, PT, PT, R2, R5, RZ ;  /* 0x0000000502097210 */ /* 0x004fc80007ffe0ff */
[----:B---3--:R-:W-:-:S13]  /*01a0*/  ISETP.GE.AND P0, PT, R9, R0, PT ;  /* 0x000000000900720c */ /* 0x008fda0003f06270 */
[----:B------:R-:W-:Y:S05]  /*01b0*/  @P0 EXIT ;  /* 0x000000000000094d */ /* 0x000fea0003800000 */
[----:B------:R-:W-:Y:S01]  /*01c0*/  STG.E desc[UR4][R6.64], R9 ;  /* 0x0000000906007986 */ /* 0x000fe2000c101904 */
[----:B------:R-:W-:Y:S05]  /*01d0*/  EXIT ;  /* 0x000000000000794d */ /* 0x000fea0003800000 */
.L_x_0:
[----:B------:R-:W-:-:S00]  /*01e0*/  BRA `(.L_x_0) ;  /* 0xfffffffc00fc7947 */ /* 0x000fc0000383ffff */
[----:B------:R-:W-:-:S00]  /*01f0*/  NOP ;  /* 0x0000000000007918 */ /* 0x000fc00000000000 */
        /* <DEDUP_REMOVED lines=8> */
.L_x_1:


//--------------------- .nv.shared.reserved.0     --------------------------
	.section	.nv.shared.reserved.0,"aw",@nobits
	.weak		__nv_reservedSMEM_offset_0_alias
	.size		__nv_reservedSMEM_offset_0_alias, 0, 64
	.other		__nv_reservedSMEM_offset_0_alias,@"STO_CUDA_RESERVED_SHARED STV_DEFAULT"
__nv_reservedSMEM_offset_0_alias:
	.zero		0
	.zero		64


//--------------------- .nv.constant0.floyd_warshall_kernel --------------------------
	.section	.nv.constant0.floyd_warshall_kernel,"a",@progbits
	.sectionflags	@""
	.align	4
.nv.constant0.floyd_warshall_kernel:
	.zero		912


//--------------------- SYMBOLS --------------------------

	.type		.nv.reservedSmem.offset0,@object
	.size		.nv.reservedSmem.offset0,0x4
